//
// Generated by NVIDIA NVVM Compiler
//
// Compiler Build ID: CL-36424714
// Cuda compilation tools, release 13.0, V13.0.88
// Based on NVVM 20.0.0
//

.version 9.0
.target sm_100
.address_size 64

	// .globl	_Z10stencil_1dPfS_i
// _ZZ10stencil_1dPfS_iE4smem has been demoted

.visible .entry _Z10stencil_1dPfS_i(
	.param .u64 .ptr .align 1 _Z10stencil_1dPfS_i_param_0,
	.param .u64 .ptr .align 1 _Z10stencil_1dPfS_i_param_1,
	.param .u32 _Z10stencil_1dPfS_i_param_2
)
{
	.reg .pred 	%p<8>;
	.reg .b32 	%r<13>;
	.reg .b32 	%f<17>;
	.reg .b64 	%rd<11>;
	// demoted variable
	.shared .align 4 .b8 _ZZ10stencil_1dPfS_iE4smem[1032];
	ld.param.u64 	%rd3, [_Z10stencil_1dPfS_i_param_0];
	ld.param.u64 	%rd4, [_Z10stencil_1dPfS_i_param_1];
	ld.param.u32 	%r4, [_Z10stencil_1dPfS_i_param_2];
	cvta.to.global.u64 	%rd1, %rd4;
	mov.u32 	%r5, %ctaid.x;
	mov.u32 	%r6, %ntid.x;
	mov.u32 	%r1, %tid.x;
	mad.lo.s32 	%r2, %r5, %r6, %r1;
	setp.ge.s32 	%p1, %r2, %r4;
	shl.b32 	%r7, %r1, 2;
	mov.u32 	%r8, _ZZ10stencil_1dPfS_iE4smem;
	add.s32 	%r3, %r8, %r7;
	@%p1 bra 	$L__BB0_7;
	mul.wide.s32 	%rd5, %r2, 4;
	add.s64 	%rd2, %rd1, %rd5;
	ld.global.f32 	%f5, [%rd2];
	st.shared.f32 	[%r3+4], %f5;
	setp.ne.s32 	%p2, %r1, 0;
	@%p2 bra 	$L__BB0_7;
	setp.lt.s32 	%p3, %r2, 1;
	mov.f32 	%f15, 0f00000000;
	@%p3 bra 	$L__BB0_4;
	add.s32 	%r9, %r2, -1;
	mul.wide.u32 	%rd6, %r9, 4;
	add.s64 	%rd7, %rd1, %rd6;
	ld.global.f32 	%f15, [%rd7];
$L__BB0_4:
	st.shared.f32 	[_ZZ10stencil_1dPfS_iE4smem], %f15;
	add.s32 	%r10, %r2, 256;
	setp.ge.s32 	%p4, %r10, %r4;
	mov.f32 	%f16, 0f00000000;
	@%p4 bra 	$L__BB0_6;
	ld.global.f32 	%f16, [%rd2+1024];
$L__BB0_6:
	st.shared.f32 	[_ZZ10stencil_1dPfS_iE4smem+1028], %f16;
$L__BB0_7:
	bar.sync 	0;
	setp.lt.s32 	%p5, %r2, 1;
	add.s32 	%r11, %r4, -1;
	min.s32 	%r12, %r4, %r11;
	setp.le.s32 	%p6, %r12, %r2;
	or.pred  	%p7, %p6, %p5;
	@%p7 bra 	$L__BB0_9;
	ld.shared.f32 	%f8, [%r3];
	ld.shared.f32 	%f9, [%r3+4];
	add.f32 	%f10, %f8, %f9;
	ld.shared.f32 	%f11, [%r3+8];
	add.f32 	%f12, %f10, %f11;
	add.f32 	%f13, %f11, %f12;
	mul.f32 	%f14, %f13, 0f3E800000;
	cvta.to.global.u64 	%rd8, %rd3;
	mul.wide.u32 	%rd9, %r2, 4;
	add.s64 	%rd10, %rd8, %rd9;
	st.global.f32 	[%rd10], %f14;
$L__BB0_9:
	ret;

}


// ===== COMPILED SASS (sm_100) =====

	.target	sm_100

	.elftype	@"ET_EXEC"


//--------------------- .note.nv.tkinfo           --------------------------
	.section	.note.nv.tkinfo,"",@"SHT_NOTE"
	.sectionflags	@"SHF_NOTE_NV_TKINFO"
	.tkinfo
        /*0018*/ 	.word	0x00000002
        /*0030*/ 	.string	""
        /*0030*/ 	.string	"ptxas"
        /*0030*/ 	.string	"Cuda compilation tools, release 13.0, V13.0.88"
        /*0030*/ 	.string	"Build cuda_13.0.r13.0/compiler.36424714_0"
        /*0030*/ 	.string	"-arch sm_100 -m 64 "



//--------------------- .note.nv.cuinfo           --------------------------
	.section	.note.nv.cuinfo,"",@"SHT_NOTE"
	.sectionflags	@"SHF_NOTE_NV_CUINFO"
        /*0018*/ 	.short	0x0002
        /*001a*/ 	.short	0x0064
        /*001c*/ 	.short	0x0082
	.zero		2


//--------------------- .nv.info                  --------------------------
	.section	.nv.info,"",@"SHT_CUDA_INFO"
	.align	4


	//----- nvinfo : EIATTR_REGCOUNT
	.align		4
        /*0000*/ 	.byte	0x04, 0x2f
        /*0002*/ 	.short	(.L_1 - .L_0)
	.align		4
.L_0:
        /*0004*/ 	.word	index@(_Z10stencil_1dPfS_i)
        /*0008*/ 	.word	0x0000000c


	//----- nvinfo : EIATTR_FRAME_SIZE
	.align		4
.L_1:
        /*000c*/ 	.byte	0x04, 0x11
        /*000e*/ 	.short	(.L_3 - .L_2)
	.align		4
.L_2:
        /*0010*/ 	.word	index@(_Z10stencil_1dPfS_i)
        /*0014*/ 	.word	0x00000000


	//----- nvinfo : EIATTR_MIN_STACK_SIZE
	.align		4
.L_3:
        /*0018*/ 	.byte	0x04, 0x12
        /*001a*/ 	.short	(.L_5 - .L_4)
	.align		4
.L_4:
        /*001c*/ 	.word	index@(_Z10stencil_1dPfS_i)
        /*0020*/ 	.word	0x00000000
.L_5:


//--------------------- .nv.compat                --------------------------
	.section	.nv.compat,"",@"SHT_CUDA_COMPAT_INFO"
	.align	4
        /*0000*/ 	.byte	0x02, 0x09, 0x00, 0x00, 0x02, 0x02, 0x01, 0x00, 0x02, 0x05, 0x05, 0x00, 0x03, 0x07, 0x01, 0x01
        /*0010*/ 	.byte	0x02, 0x03, 0x00, 0x00, 0x02, 0x06, 0x01, 0x00, 0x04, 0x0b, 0x08, 0x00, 0x09, 0x00, 0x00, 0x00
        /*0020*/ 	.byte	0x00, 0x00, 0x00, 0x00


//--------------------- .nv.info._Z10stencil_1dPfS_i --------------------------
	.section	.nv.info._Z10stencil_1dPfS_i,"",@"SHT_CUDA_INFO"
	.sectionflags	@""
	.align	4


	//----- nvinfo : EIATTR_CUDA_API_VERSION
	.align		4
        /*0000*/ 	.byte	0x04, 0x37
        /*0002*/ 	.short	(.L_7 - .L_6)
.L_6:
        /*0004*/ 	.word	0x00000082


	//----- nvinfo : EIATTR_KPARAM_INFO
	.align		4
.L_7:
        /*0008*/ 	.byte	0x04, 0x17
        /*000a*/ 	.short	(.L_9 - .L_8)
.L_8:
        /*000c*/ 	.word	0x00000000
        /*0010*/ 	.short	0x0002
        /*0012*/ 	.short	0x0010
        /*0014*/ 	.byte	0x00, 0xf0, 0x11, 0x00


	//----- nvinfo : EIATTR_KPARAM_INFO
	.align		4
.L_9:
        /*0018*/ 	.byte	0x04, 0x17
        /*001a*/ 	.short	(.L_11 - .L_10)
.L_10:
        /*001c*/ 	.word	0x00000000
        /*0020*/ 	.short	0x0001
        /*0022*/ 	.short	0x0008
        /*0024*/ 	.byte	0x00, 0xf5, 0x21, 0x00


	//----- nvinfo : EIATTR_KPARAM_INFO
	.align		4
.L_11:
        /*0028*/ 	.byte	0x04, 0x17
        /*002a*/ 	.short	(.L_13 - .L_12)
.L_12:
        /*002c*/ 	.word	0x00000000
        /*0030*/ 	.short	0x0000
        /*0032*/ 	.short	0x0000
        /*0034*/ 	.byte	0x00, 0xf5, 0x21, 0x00


	//----- nvinfo : EIATTR_SPARSE_MMA_MASK
	.align		4
.L_13:
        /*0038*/ 	.byte	0x03, 0x50
        /*003a*/ 	.short	0x0000


	//----- nvinfo : EIATTR_MAXREG_COUNT
	.align		4
        /*003c*/ 	.byte	0x03, 0x1b
        /*003e*/ 	.short	0x00ff


	//----- nvinfo : EIATTR_NUM_BARRIERS
	.align		4
        /*0040*/ 	.byte	0x02, 0x4c
        /*0042*/ 	.byte	0x01
	.zero		1


	//----- nvinfo : EIATTR_MERCURY_ISA_VERSION
	.align		4
        /*0044*/ 	.byte	0x03, 0x5f
        /*0046*/ 	.short	0x0101


	//----- nvinfo : EIATTR_VRC_CTA_INIT_COUNT
	.align		4
        /*0048*/ 	.byte	0x02, 0x4a
	.zero		1
	.zero		1


	//----- nvinfo : EIATTR_EXIT_INSTR_OFFSETS
	.align		4
        /*004c*/ 	.byte	0x04, 0x1c
        /*004e*/ 	.short	(.L_15 - .L_14)


	//   ....[0]....
.L_14:
        /*0050*/ 	.word	0x00000240


	//   ....[1]....
        /*0054*/ 	.word	0x000002f0


	//----- nvinfo : EIATTR_CRS_STACK_SIZE
	.align		4
.L_15:
        /*0058*/ 	.byte	0x04, 0x1e
        /*005a*/ 	.short	(.L_17 - .L_16)
.L_16:
        /*005c*/ 	.word	0x00000000


	//----- nvinfo : EIATTR_CBANK_PARAM_SIZE
	.align		4
.L_17:
        /*0060*/ 	.byte	0x03, 0x19
        /*0062*/ 	.short	0x0014


	//----- nvinfo : EIATTR_PARAM_CBANK
	.align		4
        /*0064*/ 	.byte	0x04, 0x0a
        /*0066*/ 	.short	(.L_19 - .L_18)
	.align		4
.L_18:
        /*0068*/ 	.word	index@(.nv.constant0._Z10stencil_1dPfS_i)
        /*006c*/ 	.short	0x0380
        /*006e*/ 	.short	0x0014


	//----- nvinfo : EIATTR_SW_WAR
	.align		4
.L_19:
        /*0070*/ 	.byte	0x04, 0x36
        /*0072*/ 	.short	(.L_21 - .L_20)
.L_20:
        /*0074*/ 	.word	0x00000008
.L_21:


//--------------------- .nv.callgraph             --------------------------
	.section	.nv.callgraph,"",@"SHT_CUDA_CALLGRAPH"
	.align	4
	.sectionentsize	8
	.align		4
        /*0000*/ 	.word	0x00000000
	.align		4
        /*0004*/ 	.word	0xffffffff
	.align		4
        /*0008*/ 	.word	0x00000000
	.align		4
        /*000c*/ 	.word	0xfffffffe
	.align		4
        /*0010*/ 	.word	0x00000000
	.align		4
        /*0014*/ 	.word	0xfffffffd
	.align		4
        /*0018*/ 	.word	0x00000000
	.align		4
        /*001c*/ 	.word	0xfffffffc


//--------------------- .text._Z10stencil_1dPfS_i --------------------------
	.section	.text._Z10stencil_1dPfS_i,"ax",@progbits
	.align	128
        .global         _Z10stencil_1dPfS_i
        .type           _Z10stencil_1dPfS_i,@function
        .size           _Z10stencil_1dPfS_i,(.L_x_3 - _Z10stencil_1dPfS_i)
        .other          _Z10stencil_1dPfS_i,@"STO_CUDA_ENTRY STV_DEFAULT"
_Z10stencil_1dPfS_i:
.text._Z10stencil_1dPfS_i:
[----:B------:R-:W-:Y:S01]  /*0000*/  LDC R1, c[0x0][0x37c] ;  /* 0x0000df00ff017b82 */ /* 0x000fe20000000800 */
[----:B------:R-:W0:Y:S07]  /*0010*/  S2R R6, SR_TID.X ;  /* 0x0000000000067919 */ /* 0x000e2e0000002100 */
[----:B------:R-:W0:Y:S01]  /*0020*/  S2UR UR4, SR_CTAID.X ;  /* 0x00000000000479c3 */ /* 0x000e220000002500 */
[----:B------:R-:W1:Y:S01]  /*0030*/  LDCU.64 UR6, c[0x0][0x358] ;  /* 0x00006b00ff0677ac */ /* 0x000e620008000a00 */
[----:B------:R-:W-:Y:S06]  /*0040*/  BSSY.RECONVERGENT B0, `(.L_x_0) ;  /* 0x000001e000007945 */ /* 0x000fec0003800200 */
[----:B------:R-:W0:Y:S08]  /*0050*/  LDC R7, c[0x0][0x360] ;  /* 0x0000d800ff077b82 */ /* 0x000e300000000800 */
[----:B------:R-:W2:Y:S08]  /*0060*/  LDC R8, c[0x0][0x390] ;  /* 0x0000e400ff087b82 */ /* 0x000eb00000000800 */
[----:B------:R-:W3:Y:S01]  /*0070*/  S2UR UR5, SR_CgaCtaId ;  /* 0x00000000000579c3 */ /* 0x000ee20000008800 */
[----:B0-----:R-:W-:Y:S01]  /*0080*/  IMAD R7, R7, UR4, R6 ;  /* 0x0000000407077c24 */ /* 0x001fe2000f8e0206 */
[----:B------:R-:W-:-:S04]  /*0090*/  UMOV UR4, 0x400 ;  /* 0x0000040000047882 */ /* 0x000fc80000000000 */
[C---:B------:R-:W-:Y:S02]  /*00a0*/  ISETP.GE.AND P0, PT, R7.reuse, 0x1, PT ;  /* 0x000000010700780c */ /* 0x040fe40003f06270 */
[----:B--2---:R-:W-:Y:S02]  /*00b0*/  ISETP.GE.AND P1, PT, R7, R8, PT ;  /* 0x000000080700720c */ /* 0x004fe40003f26270 */
[----:B------:R-:W-:-:S04]  /*00c0*/  VIADDMNMX R0, R8, 0xffffffff, R8, PT ;  /* 0xffffffff08007846 */ /* 0x000fc80003800108 */
[----:B------:R-:W-:Y:S01]  /*00d0*/  ISETP.LE.OR P0, PT, R0, R7, !P0 ;  /* 0x000000070000720c */ /* 0x000fe20004703670 */
[----:B---3--:R-:W-:-:S06]  /*00e0*/  ULEA UR4, UR5, UR4, 0x18 ;  /* 0x0000000405047291 */ /* 0x008fcc000f8ec0ff */
[----:B------:R-:W-:Y:S01]  /*00f0*/  LEA R0, R6, UR4, 0x2 ;  /* 0x0000000406007c11 */ /* 0x000fe2000f8e10ff */
[----:B-1----:R-:W-:Y:S06]  /*0100*/  @P1 BRA `(.L_x_1) ;  /* 0x0000000000441947 */ /* 0x002fec0003800000 */
[----:B------:R-:W0:Y:S02]  /*0110*/  LDC.64 R4, c[0x0][0x388] ;  /* 0x0000e200ff047b82 */ /* 0x000e240000000a00 */
[----:B0-----:R-:W-:-:S05]  /*0120*/  IMAD.WIDE R2, R7, 0x4, R4 ;  /* 0x0000000407027825 */ /* 0x001fca00078e0204 */
[----:B------:R-:W2:Y:S01]  /*0130*/  LDG.E R9, desc[UR6][R2.64] ;  /* 0x0000000602097981 */ /* 0x000ea2000c1e1900 */
[----:B------:R-:W-:-:S03]  /*0140*/  ISETP.NE.AND P1, PT, R6, RZ, PT ;  /* 0x000000ff0600720c */ /* 0x000fc60003f25270 */
[----:B--2---:R0:W-:Y:S10]  /*0150*/  STS [R0+0x4], R9 ;  /* 0x0000040900007388 */ /* 0x0041f40000000800 */
[----:B------:R-:W-:Y:S05]  /*0160*/  @P1 BRA `(.L_x_1) ;  /* 0x00000000002c1947 */ /* 0x000fea0003800000 */
[C---:B------:R-:W-:Y:S01]  /*0170*/  ISETP.GE.AND P1, PT, R7.reuse, 0x1, PT ;  /* 0x000000010700780c */ /* 0x040fe20003f26270 */
[----:B------:R-:W-:-:S05]  /*0180*/  VIADD R6, R7, 0x100 ;  /* 0x0000010007067836 */ /* 0x000fca0000000000 */
[----:B------:R-:W-:Y:S01]  /*0190*/  ISETP.GE.AND P2, PT, R6, R8, PT ;  /* 0x000000080600720c */ /* 0x000fe20003f46270 */
[----:B------:R-:W-:Y:S01]  /*01a0*/  HFMA2 R8, -RZ, RZ, 0, 0 ;  /* 0x00000000ff087431 */ /* 0x000fe200000001ff */
[----:B------:R-:W-:-:S05]  /*01b0*/  MOV R6, RZ ;  /* 0x000000ff00067202 */ /* 0x000fca0000000f00 */
[----:B0-----:R-:W-:-:S04]  /*01c0*/  @P1 VIADD R9, R7, 0xffffffff ;  /* 0xffffffff07091836 */ /* 0x001fc80000000000 */
[----:B------:R-:W-:Y:S02]  /*01d0*/  @P1 IMAD.WIDE.U32 R4, R9, 0x4, R4 ;  /* 0x0000000409041825 */ /* 0x000fe400078e0004 */
[----:B------:R-:W2:Y:S04]  /*01e0*/  @!P2 LDG.E R8, desc[UR6][R2.64+0x400] ;  /* 0x000400060208a981 */ /* 0x000ea8000c1e1900 */
[----:B------:R-:W3:Y:S04]  /*01f0*/  @P1 LDG.E R6, desc[UR6][R4.64] ;  /* 0x0000000604061981 */ /* 0x000ee8000c1e1900 */
[----:B--2---:R1:W-:Y:S04]  /*0200*/  STS [UR4+0x404], R8 ;  /* 0x00040408ff007988 */ /* 0x0043e80008000804 */
[----:B---3--:R1:W-:Y:S02]  /*0210*/  STS [UR4], R6 ;  /* 0x00000006ff007988 */ /* 0x0083e40008000804 */
.L_x_1:
[----:B------:R-:W-:Y:S05]  /*0220*/  BSYNC.RECONVERGENT B0 ;  /* 0x0000000000007941 */ /* 0x000fea0003800200 */
.L_x_0:
[----:B------:R-:W-:Y:S06]  /*0230*/  BAR.SYNC.DEFER_BLOCKING 0x0 ;  /* 0x0000000000007b1d */ /* 0x000fec0000010000 */
[----:B------:R-:W-:Y:S05]  /*0240*/  @P0 EXIT ;  /* 0x000000000000094d */ /* 0x000fea0003800000 */
[----:B------:R-:W-:Y:S01]  /*0250*/  LDS R4, [R0] ;  /* 0x0000000000047984 */ /* 0x000fe20000000800 */
[----:B------:R-:W2:Y:S03]  /*0260*/  LDC.64 R2, c[0x0][0x380] ;  /* 0x0000e000ff027b82 */ /* 0x000ea60000000a00 */
[----:B------:R-:W3:Y:S04]  /*0270*/  LDS R5, [R0+0x4] ;  /* 0x0000040000057984 */ /* 0x000ee80000000800 */
[----:B0-----:R-:W0:Y:S01]  /*0280*/  LDS R9, [R0+0x8] ;  /* 0x0000080000097984 */ /* 0x001e220000000800 */
[----:B--2---:R-:W-:-:S04]  /*0290*/  IMAD.WIDE.U32 R2, R7, 0x4, R2 ;  /* 0x0000000407027825 */ /* 0x004fc800078e0002 */
[----:B---3--:R-:W-:-:S04]  /*02a0*/  FADD R4, R4, R5 ;  /* 0x0000000504047221 */ /* 0x008fc80000000000 */
[----:B0-----:R-:W-:-:S04]  /*02b0*/  FADD R4, R4, R9 ;  /* 0x0000000904047221 */ /* 0x001fc80000000000 */
[----:B------:R-:W-:-:S04]  /*02c0*/  FADD R4, R9, R4 ;  /* 0x0000000409047221 */ /* 0x000fc80000000000 */
[----:B------:R-:W-:-:S05]  /*02d0*/  FMUL R5, R4, 0.25 ;  /* 0x3e80000004057820 */ /* 0x000fca0000400000 */
[----:B------:R-:W-:Y:S01]  /*02e0*/  STG.E desc[UR6][R2.64], R5 ;  /* 0x0000000502007986 */ /* 0x000fe2000c101906 */
[----:B------:R-:W-:Y:S05]  /*02f0*/  EXIT ;  /* 0x000000000000794d */ /* 0x000fea0003800000 */
.L_x_2:
[----:B------:R-:W-:-:S00]  /*0300*/  BRA `(.L_x_2) ;  /* 0xfffffffc00fc7947 */ /* 0x000fc0000383ffff */
[----:B------:R-:W-:-:S00]  /*0310*/  NOP ;  /* 0x0000000000007918 */ /* 0x000fc00000000000 */
        /* <DEDUP_REMOVED lines=14> */
.L_x_3:


//--------------------- .nv.shared._Z10stencil_1dPfS_i --------------------------
	.section	.nv.shared._Z10stencil_1dPfS_i,"aw",@nobits
	.sectionflags	@""
	.align	4
.nv.shared._Z10stencil_1dPfS_i:
	.zero		2056


//--------------------- .nv.shared.reserved.0     --------------------------
	.section	.nv.shared.reserved.0,"aw",@nobits
	.weak		__nv_reservedSMEM_offset_0_alias
	.size		__nv_reservedSMEM_offset_0_alias, 0, 64
	.other		__nv_reservedSMEM_offset_0_alias,@"STO_CUDA_RESERVED_SHARED STV_DEFAULT"
__nv_reservedSMEM_offset_0_alias:
	.zero		0
	.zero		64


//--------------------- .nv.constant0._Z10stencil_1dPfS_i --------------------------
	.section	.nv.constant0._Z10stencil_1dPfS_i,"a",@progbits
	.sectionflags	@""
	.align	4
.nv.constant0._Z10stencil_1dPfS_i:
	.zero		916


//--------------------- SYMBOLS --------------------------

	.type		.nv.reservedSmem.offset0,@object
	.size		.nv.reservedSmem.offset0,0x4
	.type		.nv.reservedSmem.cap,@object
	.size		.nv.reservedSmem.cap,0x4
